//
// Generated by NVIDIA NVVM Compiler
//
// Compiler Build ID: CL-36424714
// Cuda compilation tools, release 13.0, V13.0.88
// Based on NVVM 20.0.0
//

.version 9.0
.target sm_100
.address_size 64

	// .globl	_Z8myKernelv
.extern .func  (.param .b32 func_retval0) vprintf
(
	.param .b64 vprintf_param_0,
	.param .b64 vprintf_param_1
)
;
.global .align 1 .b8 $str[14] = {72, 101, 108, 108, 111, 32, 87, 111, 114, 108, 100, 46, 10};

.visible .entry _Z8myKernelv()
{
	.reg .b32 	%r<3>;
	.reg .b64 	%rd<3>;

	mov.u64 	%rd1, $str;
	cvta.global.u64 	%rd2, %rd1;
	{ // callseq 0, 0
	.param .b64 param0;
	st.param.b64 	[param0], %rd2;
	.param .b64 param1;
	st.param.b64 	[param1], 0;
	.param .b32 retval0;
	call.uni (retval0), 
	vprintf, 
	(
	param0, 
	param1
	);
	ld.param.b32 	%r1, [retval0];
	} // callseq 0
	ret;

}


// ===== COMPILED SASS (sm_100) =====

	.target	sm_100

	.elftype	@"ET_EXEC"


//--------------------- .note.nv.tkinfo           --------------------------
	.section	.note.nv.tkinfo,"",@"SHT_NOTE"
	.sectionflags	@"SHF_NOTE_NV_TKINFO"
	.tkinfo
        /*0018*/ 	.word	0x00000002
        /*0030*/ 	.string	""
        /*0030*/ 	.string	"ptxas"
        /*0030*/ 	.string	"Cuda compilation tools, release 13.0, V13.0.88"
        /*0030*/ 	.string	"Build cuda_13.0.r13.0/compiler.36424714_0"
        /*0030*/ 	.string	"-arch sm_100 -m 64 "



//--------------------- .note.nv.cuinfo           --------------------------
	.section	.note.nv.cuinfo,"",@"SHT_NOTE"
	.sectionflags	@"SHF_NOTE_NV_CUINFO"
        /*0018*/ 	.short	0x0002
        /*001a*/ 	.short	0x0064
        /*001c*/ 	.short	0x0082
	.zero		2


//--------------------- .nv.info                  --------------------------
	.section	.nv.info,"",@"SHT_CUDA_INFO"
	.align	4


	//----- nvinfo : EIATTR_REGCOUNT
	.align		4
        /*0000*/ 	.byte	0x04, 0x2f
        /*0002*/ 	.short	(.L_2 - .L_1)
	.align		4
.L_1:
        /*0004*/ 	.word	index@(_Z8myKernelv)
        /*0008*/ 	.word	0x00000018


	//----- nvinfo : EIATTR_FRAME_SIZE
	.align		4
.L_2:
        /*000c*/ 	.byte	0x04, 0x11
        /*000e*/ 	.short	(.L_4 - .L_3)
	.align		4
.L_3:
        /*0010*/ 	.word	index@(_Z8myKernelv)
        /*0014*/ 	.word	0x00000000


	//----- nvinfo : EIATTR_MIN_STACK_SIZE
	.align		4
.L_4:
        /*0018*/ 	.byte	0x04, 0x12
        /*001a*/ 	.short	(.L_6 - .L_5)
	.align		4
.L_5:
        /*001c*/ 	.word	index@(_Z8myKernelv)
        /*0020*/ 	.word	0x00000000
.L_6:


//--------------------- .nv.compat                --------------------------
	.section	.nv.compat,"",@"SHT_CUDA_COMPAT_INFO"
	.align	4
        /*0000*/ 	.byte	0x02, 0x09, 0x00, 0x00, 0x02, 0x02, 0x01, 0x00, 0x02, 0x05, 0x05, 0x00, 0x03, 0x07, 0x01, 0x01
        /*0010*/ 	.byte	0x02, 0x03, 0x00, 0x00, 0x02, 0x06, 0x01, 0x00, 0x04, 0x0b, 0x08, 0x00, 0x09, 0x00, 0x00, 0x00
        /*0020*/ 	.byte	0x00, 0x00, 0x00, 0x00


//--------------------- .nv.info._Z8myKernelv     --------------------------
	.section	.nv.info._Z8myKernelv,"",@"SHT_CUDA_INFO"
	.sectionflags	@""
	.align	4


	//----- nvinfo : EIATTR_CUDA_API_VERSION
	.align		4
        /*0000*/ 	.byte	0x04, 0x37
        /*0002*/ 	.short	(.L_8 - .L_7)
.L_7:
        /*0004*/ 	.word	0x00000082


	//----- nvinfo : EIATTR_SPARSE_MMA_MASK
	.align		4
.L_8:
        /*0008*/ 	.byte	0x03, 0x50
        /*000a*/ 	.short	0x0000


	//----- nvinfo : EIATTR_MAXREG_COUNT
	.align		4
        /*000c*/ 	.byte	0x03, 0x1b
        /*000e*/ 	.short	0x00ff


	//----- nvinfo : EIATTR_EXTERNS
	.align		4
        /*0010*/ 	.byte	0x04, 0x0f
        /*0012*/ 	.short	(.L_10 - .L_9)


	//   ....[0]....
	.align		4
.L_9:
        /*0014*/ 	.word	index@(vprintf)


	//----- nvinfo : EIATTR_MERCURY_ISA_VERSION
	.align		4
.L_10:
        /*0018*/ 	.byte	0x03, 0x5f
        /*001a*/ 	.short	0x0101


	//----- nvinfo : EIATTR_VRC_CTA_INIT_COUNT
	.align		4
        /*001c*/ 	.byte	0x02, 0x4a
	.zero		1
	.zero		1


	//----- nvinfo : EIATTR_SYSCALL_OFFSETS
	.align		4
        /*0020*/ 	.byte	0x04, 0x46
        /*0022*/ 	.short	(.L_12 - .L_11)


	//   ....[0]....
.L_11:
        /*0024*/ 	.word	0x00000080


	//----- nvinfo : EIATTR_EXIT_INSTR_OFFSETS
	.align		4
.L_12:
        /*0028*/ 	.byte	0x04, 0x1c
        /*002a*/ 	.short	(.L_14 - .L_13)


	//   ....[0]....
.L_13:
        /*002c*/ 	.word	0x00000090


	//----- nvinfo : EIATTR_SW_WAR
	.align		4
.L_14:
        /*0030*/ 	.byte	0x04, 0x36
        /*0032*/ 	.short	(.L_16 - .L_15)
.L_15:
        /*0034*/ 	.word	0x00000008
.L_16:


//--------------------- .nv.callgraph             --------------------------
	.section	.nv.callgraph,"",@"SHT_CUDA_CALLGRAPH"
	.align	4
	.sectionentsize	8
	.align		4
        /*0000*/ 	.word	0x00000000
	.align		4
        /*0004*/ 	.word	0xffffffff
	.align		4
        /*0008*/ 	.word	index@(_Z8myKernelv)
	.align		4
        /*000c*/ 	.word	index@(vprintf)
	.align		4
        /*0010*/ 	.word	0x00000000
	.align		4
        /*0014*/ 	.word	0xfffffffe
	.align		4
        /*0018*/ 	.word	0x00000000
	.align		4
        /*001c*/ 	.word	0xfffffffd
	.align		4
        /*0020*/ 	.word	0x00000000
	.align		4
        /*0024*/ 	.word	0xfffffffc


//--------------------- .nv.constant4             --------------------------
	.section	.nv.constant4,"a",@progbits
	.align	8
	.align		8
.nv.constant4:
        /*0000*/ 	.dword	vprintf
	.align		8
        /*0008*/ 	.dword	$str


//--------------------- .text._Z8myKernelv        --------------------------
	.section	.text._Z8myKernelv,"ax",@progbits
	.align	128
        .global         _Z8myKernelv
        .type           _Z8myKernelv,@function
        .size           _Z8myKernelv,(.L_x_2 - _Z8myKernelv)
        .other          _Z8myKernelv,@"STO_CUDA_ENTRY STV_DEFAULT"
_Z8myKernelv:
.text._Z8myKernelv:
[----:B------:R-:W0:Y:S01]  /*0000*/  LDC R1, c[0x0][0x37c] ;  /* 0x0000df00ff017b82 */ /* 0x000e220000000800 */
[----:B------:R-:W-:Y:S01]  /*0010*/  MOV R0, 0x0 ;  /* 0x0000000000007802 */ /* 0x000fe20000000f00 */
[----:B------:R-:W1:Y:S01]  /*0020*/  LDCU.64 UR4, c[0x4][0x8] ;  /* 0x01000100ff0477ac */ /* 0x000e620008000a00 */
[----:B------:R-:W-:-:S05]  /*0030*/  CS2R R6, SRZ ;  /* 0x0000000000067805 */ /* 0x000fca000001ff00 */
[----:B------:R2:W3:Y:S01]  /*0040*/  LDC.64 R2, c[0x4][R0] ;  /* 0x0100000000027b82 */ /* 0x0004e20000000a00 */
[----:B-1----:R-:W-:Y:S02]  /*0050*/  IMAD.U32 R4, RZ, RZ, UR4 ;  /* 0x00000004ff047e24 */ /* 0x002fe4000f8e00ff */
[----:B--2---:R-:W-:-:S07]  /*0060*/  IMAD.U32 R5, RZ, RZ, UR5 ;  /* 0x00000005ff057e24 */ /* 0x004fce000f8e00ff */
[----:B------:R-:W-:-:S07]  /*0070*/  LEPC R20, `(.L_x_0) ;  /* 0x000000001014794e */ /* 0x000fce0000000000 */
[----:B0--3--:R-:W-:Y:S05]  /*0080*/  CALL.ABS.NOINC R2 ;  /* 0x0000000002007343 */ /* 0x009fea0003c00000 */
.L_x_0:
[----:B------:R-:W-:Y:S05]  /*0090*/  EXIT ;  /* 0x000000000000794d */ /* 0x000fea0003800000 */
.L_x_1:
[----:B------:R-:W-:-:S00]  /*00a0*/  BRA `(.L_x_1) ;  /* 0xfffffffc00fc7947 */ /* 0x000fc0000383ffff */
[----:B------:R-:W-:-:S00]  /*00b0*/  NOP ;  /* 0x0000000000007918 */ /* 0x000fc00000000000 */
        /* <DEDUP_REMOVED lines=12> */
.L_x_2:


//--------------------- .nv.global.init           --------------------------
	.section	.nv.global.init,"aw",@progbits
.nv.global.init:
	.type		$str,@object
	.size		$str,(.L_0 - $str)
$str:
        /*0000*/ 	.byte	0x48, 0x65, 0x6c, 0x6c, 0x6f, 0x20, 0x57, 0x6f, 0x72, 0x6c, 0x64, 0x2e, 0x0a, 0x00
.L_0:


//--------------------- .nv.shared.reserved.0     --------------------------
	.section	.nv.shared.reserved.0,"aw",@nobits
	.weak		__nv_reservedSMEM_offset_0_alias
	.size		__nv_reservedSMEM_offset_0_alias, 0, 64
	.other		__nv_reservedSMEM_offset_0_alias,@"STO_CUDA_RESERVED_SHARED STV_DEFAULT"
__nv_reservedSMEM_offset_0_alias:
	.zero		0
	.zero		64


//--------------------- .nv.constant0._Z8myKernelv --------------------------
	.section	.nv.constant0._Z8myKernelv,"a",@progbits
	.sectionflags	@""
	.align	4
.nv.constant0._Z8myKernelv:
	.zero		896


//--------------------- SYMBOLS --------------------------

	.type		.nv.reservedSmem.offset0,@object
	.size		.nv.reservedSmem.offset0,0x4
	.type		vprintf,@function
